	.headerflags	@"EF_CUDA_TEXMODE_UNIFIED EF_CUDA_64BIT_ADDRESS EF_CUDA_ACCELERATORS EF_CUDA_SM90 EF_CUDA_VIRTUAL_SM(EF_CUDA_SM90)"
	.elftype	@"ET_EXEC"


//--------------------- .nv.info                  --------------------------
	.section	.nv.info,"",@"SHT_CUDA_INFO"
	.align	4


	//----- nvinfo : EIATTR_REGCOUNT
	.align		4
        /*0000*/ 	.byte	0x04, 0x2f
        /*0002*/ 	.short	(.L_1 - .L_0)
	.align		4
.L_0:
        /*0004*/ 	.word	index@(triton_poi_fused__prelu_kernel__unsafe_index_add_mul_sub_49)
        /*0008*/ 	.word	0x00000017


	//----- nvinfo : EIATTR_MIN_STACK_SIZE
	.align		4
.L_1:
        /*000c*/ 	.byte	0x04, 0x12
        /*000e*/ 	.short	(.L_3 - .L_2)
	.align		4
.L_2:
        /*0010*/ 	.word	index@(triton_poi_fused__prelu_kernel__unsafe_index_add_mul_sub_49)
        /*0014*/ 	.word	0x00000000


	//----- nvinfo : EIATTR_FRAME_SIZE
	.align		4
.L_3:
        /*0018*/ 	.byte	0x04, 0x11
        /*001a*/ 	.short	(.L_5 - .L_4)
	.align		4
.L_4:
        /*001c*/ 	.word	index@(triton_poi_fused__prelu_kernel__unsafe_index_add_mul_sub_49)
        /*0020*/ 	.word	0x00000000


	//----- nvinfo : EIATTR_MIN_STACK_SIZE
	.align		4
.L_5:
        /*0024*/ 	.byte	0x04, 0x12
        /*0026*/ 	.short	(.L_7 - .L_6)
	.align		4
.L_6:
        /*0028*/ 	.word	index@(triton_poi_fused__prelu_kernel__unsafe_index_add_mul_sub_49)
        /*002c*/ 	.word	0x00000000
.L_7:


//--------------------- .nv.info.triton_poi_fused__prelu_kernel__unsafe_index_add_mul_sub_49 --------------------------
	.section	.nv.info.triton_poi_fused__prelu_kernel__unsafe_index_add_mul_sub_49,"",@"SHT_CUDA_INFO"
	.sectionflags	@""
	.align	4


	//----- nvinfo : EIATTR_CUDA_API_VERSION
	.align		4
        /*0000*/ 	.byte	0x04, 0x37
        /*0002*/ 	.short	(.L_9 - .L_8)
.L_8:
        /*0004*/ 	.word	0x0000007c


	//----- nvinfo : EIATTR_KPARAM_INFO
	.align		4
.L_9:
        /*0008*/ 	.byte	0x04, 0x17
        /*000a*/ 	.short	(.L_11 - .L_10)
.L_10:
        /*000c*/ 	.word	0x00000000
        /*0010*/ 	.short	0x0009
        /*0012*/ 	.short	0x0048
        /*0014*/ 	.byte	0x00, 0xf0, 0x11, 0x00


	//----- nvinfo : EIATTR_KPARAM_INFO
	.align		4
.L_11:
        /*0018*/ 	.byte	0x04, 0x17
        /*001a*/ 	.short	(.L_13 - .L_12)
.L_12:
        /*001c*/ 	.word	0x00000000
        /*0020*/ 	.short	0x0008
        /*0022*/ 	.short	0x0040
        /*0024*/ 	.byte	0x00, 0xf4, 0x21, 0x00


	//----- nvinfo : EIATTR_KPARAM_INFO
	.align		4
.L_13:
        /*0028*/ 	.byte	0x04, 0x17
        /*002a*/ 	.short	(.L_15 - .L_14)
.L_14:
        /*002c*/ 	.word	0x00000000
        /*0030*/ 	.short	0x0007
        /*0032*/ 	.short	0x0038
        /*0034*/ 	.byte	0x00, 0xf4, 0x21, 0x00


	//----- nvinfo : EIATTR_KPARAM_INFO
	.align		4
.L_15:
        /*0038*/ 	.byte	0x04, 0x17
        /*003a*/ 	.short	(.L_17 - .L_16)
.L_16:
        /*003c*/ 	.word	0x00000000
        /*0040*/ 	.short	0x0006
        /*0042*/ 	.short	0x0030
        /*0044*/ 	.byte	0x00, 0xf4, 0x21, 0x00


	//----- nvinfo : EIATTR_KPARAM_INFO
	.align		4
.L_17:
        /*0048*/ 	.byte	0x04, 0x17
        /*004a*/ 	.short	(.L_19 - .L_18)
.L_18:
        /*004c*/ 	.word	0x00000000
        /*0050*/ 	.short	0x0005
        /*0052*/ 	.short	0x0028
        /*0054*/ 	.byte	0x00, 0xf4, 0x21, 0x00


	//----- nvinfo : EIATTR_KPARAM_INFO
	.align		4
.L_19:
        /*0058*/ 	.byte	0x04, 0x17
        /*005a*/ 	.short	(.L_21 - .L_20)
.L_20:
        /*005c*/ 	.word	0x00000000
        /*0060*/ 	.short	0x0004
        /*0062*/ 	.short	0x0020
        /*0064*/ 	.byte	0x00, 0xf4, 0x21, 0x00


	//----- nvinfo : EIATTR_KPARAM_INFO
	.align		4
.L_21:
        /*0068*/ 	.byte	0x04, 0x17
        /*006a*/ 	.short	(.L_23 - .L_22)
.L_22:
        /*006c*/ 	.word	0x00000000
        /*0070*/ 	.short	0x0003
        /*0072*/ 	.short	0x0018
        /*0074*/ 	.byte	0x00, 0xf4, 0x21, 0x00


	//----- nvinfo : EIATTR_KPARAM_INFO
	.align		4
.L_23:
        /*0078*/ 	.byte	0x04, 0x17
        /*007a*/ 	.short	(.L_25 - .L_24)
.L_24:
        /*007c*/ 	.word	0x00000000
        /*0080*/ 	.short	0x0002
        /*0082*/ 	.short	0x0010
        /*0084*/ 	.byte	0x00, 0xf4, 0x21, 0x00


	//----- nvinfo : EIATTR_KPARAM_INFO
	.align		4
.L_25:
        /*0088*/ 	.byte	0x04, 0x17
        /*008a*/ 	.short	(.L_27 - .L_26)
.L_26:
        /*008c*/ 	.word	0x00000000
        /*0090*/ 	.short	0x0001
        /*0092*/ 	.short	0x0008
        /*0094*/ 	.byte	0x00, 0xf4, 0x21, 0x00


	//----- nvinfo : EIATTR_KPARAM_INFO
	.align		4
.L_27:
        /*0098*/ 	.byte	0x04, 0x17
        /*009a*/ 	.short	(.L_29 - .L_28)
.L_28:
        /*009c*/ 	.word	0x00000000
        /*00a0*/ 	.short	0x0000
        /*00a2*/ 	.short	0x0000
        /*00a4*/ 	.byte	0x00, 0xf4, 0x21, 0x00


	//----- nvinfo : EIATTR_SPARSE_MMA_MASK
	.align		4
.L_29:
        /*00a8*/ 	.byte	0x03, 0x50
        /*00aa*/ 	.short	0x0000


	//----- nvinfo : EIATTR_MAXREG_COUNT
	.align		4
        /*00ac*/ 	.byte	0x03, 0x1b
        /*00ae*/ 	.short	0x00ff


	//----- nvinfo : EIATTR_EXIT_INSTR_OFFSETS
	.align		4
        /*00b0*/ 	.byte	0x04, 0x1c
        /*00b2*/ 	.short	(.L_31 - .L_30)


	//   ....[0]....
.L_30:
        /*00b4*/ 	.word	0x00000650


	//----- nvinfo : EIATTR_REQNTID
	.align		4
.L_31:
        /*00b8*/ 	.byte	0x04, 0x10
        /*00ba*/ 	.short	(.L_33 - .L_32)
.L_32:
        /*00bc*/ 	.word	0x00000080
        /*00c0*/ 	.word	0x00000001
        /*00c4*/ 	.word	0x00000001


	//----- nvinfo : EIATTR_CBANK_PARAM_SIZE
	.align		4
.L_33:
        /*00c8*/ 	.byte	0x03, 0x19
        /*00ca*/ 	.short	0x004c


	//----- nvinfo : EIATTR_PARAM_CBANK
	.align		4
        /*00cc*/ 	.byte	0x04, 0x0a
        /*00ce*/ 	.short	(.L_35 - .L_34)
	.align		4
.L_34:
        /*00d0*/ 	.word	index@(.nv.constant0.triton_poi_fused__prelu_kernel__unsafe_index_add_mul_sub_49)
        /*00d4*/ 	.short	0x0210
        /*00d6*/ 	.short	0x004c


	//----- nvinfo : EIATTR_SW_WAR
	.align		4
.L_35:
        /*00d8*/ 	.byte	0x04, 0x36
        /*00da*/ 	.short	(.L_37 - .L_36)
.L_36:
        /*00dc*/ 	.word	0x00000008
.L_37:


//--------------------- .nv.callgraph             --------------------------
	.section	.nv.callgraph,"",@"SHT_CUDA_CALLGRAPH"
	.align	4
	.sectionentsize	8
	.align		4
        /*0000*/ 	.word	0x00000000
	.align		4
        /*0004*/ 	.word	0xffffffff
	.align		4
        /*0008*/ 	.word	0x00000000
	.align		4
        /*000c*/ 	.word	0xfffffffe
	.align		4
        /*0010*/ 	.word	0x00000000
	.align		4
        /*0014*/ 	.word	0xfffffffd
	.align		4
        /*0018*/ 	.word	0x00000000
	.align		4
        /*001c*/ 	.word	0xfffffffc


//--------------------- .text.triton_poi_fused__prelu_kernel__unsafe_index_add_mul_sub_49 --------------------------
	.section	.text.triton_poi_fused__prelu_kernel__unsafe_index_add_mul_sub_49,"ax",@progbits
	.align	128
        .global         triton_poi_fused__prelu_kernel__unsafe_index_add_mul_sub_49
        .type           triton_poi_fused__prelu_kernel__unsafe_index_add_mul_sub_49,@function
        .size           triton_poi_fused__prelu_kernel__unsafe_index_add_mul_sub_49,(.L_x_1 - triton_poi_fused__prelu_kernel__unsafe_index_add_mul_sub_49)
        .other          triton_poi_fused__prelu_kernel__unsafe_index_add_mul_sub_49,@"STO_CUDA_ENTRY STV_DEFAULT"
triton_poi_fused__prelu_kernel__unsafe_index_add_mul_sub_49:
.text.triton_poi_fused__prelu_kernel__unsafe_index_add_mul_sub_49:
[----:B------:R-:W-:Y:S01]  /*0000*/  LDC R1, c[0x0][0x28] ;  /* 0x00000a00ff017b82 */ /* 0x000fe20000000800 */
[----:B------:R-:W1:Y:S07]  /*0010*/  S2R R3, SR_TID.X ;  /* 0x0000000000037919 */ /* 0x000e6e0000002100 */
[----:B------:R-:W2:Y:S01]  /*0020*/  LDC.64 R4, c[0x0][0x218] ;  /* 0x00008600ff047b82 */ /* 0x000ea20000000a00 */
[----:B------:R-:W-:Y:S01]  /*0030*/  ULDC.64 UR4, c[0x0][0x208] ;  /* 0x0000820000047ab9 */ /* 0x000fe20000000a00 */
[----:B------:R-:W-:Y:S01]  /*0040*/  ULDC.64 UR6, c[0x0][0x228] ;  /* 0x00008a0000067ab9 */ /* 0x000fe20000000a00 */
[----:B------:R-:W3:Y:S05]  /*0050*/  S2R R6, SR_CTAID.X ;  /* 0x0000000000067919 */ /* 0x000eea0000002500 */
[----:B------:R-:W4:Y:S08]  /*0060*/  LDC.64 R10, c[0x0][0x248] ;  /* 0x00009200ff0a7b82 */ /* 0x000f300000000a00 */
[----:B------:R-:W5:Y:S08]  /*0070*/  LDC.64 R12, c[0x0][0x220] ;  /* 0x00008800ff0c7b82 */ /* 0x000f700000000a00 */
[----:B------:R-:W5:Y:S01]  /*0080*/  LDC.64 R8, c[0x0][0x238] ;  /* 0x00008e00ff087b82 */ /* 0x000f620000000a00 */
[----:B-1----:R-:W-:-:S05]  /*0090*/  LOP3.LUT R3, R3, 0x7f, RZ, 0xc0, !PT ;  /* 0x0000007f03037812 */ /* 0x002fca00078ec0ff */
[----:B---3--:R-:W-:-:S05]  /*00a0*/  IMAD R0, R6, 0x80, R3 ;  /* 0x0000008006007824 */ /* 0x008fca00078e0203 */
[----:B------:R-:W-:-:S04]  /*00b0*/  SHF.R.S32.HI R3, RZ, 0x1f, R0 ;  /* 0x0000001fff037819 */ /* 0x000fc80000011400 */
[----:B------:R-:W-:-:S04]  /*00c0*/  LEA.HI R3, R3, R0, RZ, 0x3 ;  /* 0x0000000003037211 */ /* 0x000fc800078f18ff */
[----:B------:R-:W-:Y:S02]  /*00d0*/  SHF.R.S32.HI R2, RZ, 0x3, R3 ;  /* 0x00000003ff027819 */ /* 0x000fe40000011403 */
[----:B------:R-:W-:Y:S02]  /*00e0*/  LOP3.LUT R3, R3, 0xfffffff8, RZ, 0xc0, !PT ;  /* 0xfffffff803037812 */ /* 0x000fe400078ec0ff */
[----:B------:R-:W-:-:S03]  /*00f0*/  LEA.HI R7, R2, R2, RZ, 0x3 ;  /* 0x0000000202077211 */ /* 0x000fc600078f18ff */
[----:B------:R-:W-:Y:S01]  /*0100*/  IMAD.IADD R3, R0, 0x1, -R3 ;  /* 0x0000000100037824 */ /* 0x000fe200078e0a03 */
[----:B------:R-:W-:-:S05]  /*0110*/  LOP3.LUT R7, R7, 0xfffffff8, RZ, 0xc0, !PT ;  /* 0xfffffff807077812 */ /* 0x000fca00078ec0ff */
[----:B------:R-:W-:-:S04]  /*0120*/  IMAD.IADD R2, R2, 0x1, -R7 ;  /* 0x0000000102027824 */ /* 0x000fc800078e0a07 */
[----:B--2---:R-:W-:-:S04]  /*0130*/  IMAD.WIDE R4, R2, 0x8, R4 ;  /* 0x0000000802047825 */ /* 0x004fc800078e0204 */
[----:B----4-:R-:W-:Y:S02]  /*0140*/  IMAD.WIDE R10, R2, 0x8, R10 ;  /* 0x00000008020a7825 */ /* 0x010fe400078e020a */
[----:B------:R-:W2:Y:S02]  /*0150*/  LDG.E.EL.64 R4, desc[UR4][R4.64] ;  /* 0x0000000404047981 */ /* 0x000ea4000c2e1b00 */
[C---:B-----5:R-:W-:Y:S02]  /*0160*/  IMAD.WIDE R12, R3.reuse, 0x8, R12 ;  /* 0x00000008030c7825 */ /* 0x060fe400078e020c */
[----:B------:R-:W3:Y:S02]  /*0170*/  LDG.E.EL.64 R10, desc[UR4][R10.64] ;  /* 0x000000040a0a7981 */ /* 0x000ee4000c2e1b00 */
[----:B0-----:R-:W-:Y:S02]  /*0180*/  IMAD.WIDE R8, R3, 0x8, R8 ;  /* 0x0000000803087825 */ /* 0x001fe400078e0208 */
[----:B------:R-:W4:Y:S04]  /*0190*/  LDG.E.EL.64 R12, desc[UR4][R12.64] ;  /* 0x000000040c0c7981 */ /* 0x000f28000c2e1b00 */
[----:B------:R-:W5:Y:S01]  /*01a0*/  LDG.E.EL.64 R8, desc[UR4][R8.64] ;  /* 0x0000000408087981 */ /* 0x000f62000c2e1b00 */
[----:B--2---:R-:W-:-:S04]  /*01b0*/  SHF.R.U32.HI R7, RZ, 0x1d, R5 ;  /* 0x0000001dff077819 */ /* 0x004fc80000011605 */
[----:B------:R-:W-:Y:S02]  /*01c0*/  LOP3.LUT R7, R7, 0x4, RZ, 0xc0, !PT ;  /* 0x0000000407077812 */ /* 0x000fe400078ec0ff */
[----:B---3--:R-:W-:Y:S02]  /*01d0*/  SHF.R.U32.HI R15, RZ, 0x1d, R11 ;  /* 0x0000001dff0f7819 */ /* 0x008fe4000001160b */
[----:B------:R-:W-:Y:S02]  /*01e0*/  IADD3 R7, P0, R4, R7, RZ ;  /* 0x0000000704077210 */ /* 0x000fe40007f1e0ff */
[----:B------:R-:W-:Y:S02]  /*01f0*/  LOP3.LUT R15, R15, 0x4, RZ, 0xc0, !PT ;  /* 0x000000040f0f7812 */ /* 0x000fe400078ec0ff */
[----:B----4-:R-:W-:Y:S01]  /*0200*/  LEA R14, P1, R12, UR6, 0x2 ;  /* 0x000000060c0e7c11 */ /* 0x010fe2000f8210ff */
[----:B------:R-:W-:Y:S01]  /*0210*/  IMAD.X R16, RZ, RZ, R5, P0 ;  /* 0x000000ffff107224 */ /* 0x000fe200000e0605 */
[----:B------:R-:W-:-:S02]  /*0220*/  IADD3 R10, P2, R10, R15, RZ ;  /* 0x0000000f0a0a7210 */ /* 0x000fc40007f5e0ff */
[----:B------:R-:W-:Y:S02]  /*0230*/  SHF.R.S32.HI R5, RZ, 0x18, R6 ;  /* 0x00000018ff057819 */ /* 0x000fe40000011406 */
[----:B------:R-:W-:Y:S02]  /*0240*/  SHF.R.U32.HI R19, RZ, 0x1b, R13 ;  /* 0x0000001bff137819 */ /* 0x000fe4000001160d */
[----:B-----5:R-:W-:Y:S02]  /*0250*/  SHF.R.U32.HI R6, RZ, 0x1b, R9 ;  /* 0x0000001bff067819 */ /* 0x020fe40000011609 */
[----:B------:R-:W-:Y:S02]  /*0260*/  LEA.HI.X R4, R12, UR7, R13, 0x2, P1 ;  /* 0x000000070c047c11 */ /* 0x000fe400088f140d */
[----:B------:R-:W-:Y:S01]  /*0270*/  LEA R13, P1, R8, UR6, 0x2 ;  /* 0x00000006080d7c11 */ /* 0x000fe2000f8210ff */
[----:B------:R-:W-:Y:S01]  /*0280*/  IMAD.X R17, RZ, RZ, R11, P2 ;  /* 0x000000ffff117224 */ /* 0x000fe200010e060b */
[----:B------:R-:W-:-:S02]  /*0290*/  LOP3.LUT R19, R19, 0x10, RZ, 0xc0, !PT ;  /* 0x0000001013137812 */ /* 0x000fc400078ec0ff */
[----:B------:R-:W-:Y:S02]  /*02a0*/  LOP3.LUT R6, R6, 0x10, RZ, 0xc0, !PT ;  /* 0x0000001006067812 */ /* 0x000fe400078ec0ff */
[----:B------:R-:W-:Y:S02]  /*02b0*/  SGXT R11, R5, 0x1 ;  /* 0x00000001050b781a */ /* 0x000fe40000000200 */
[----:B------:R-:W-:Y:S01]  /*02c0*/  LEA.HI.X R9, R8, UR7, R9, 0x2, P1 ;  /* 0x0000000708097c11 */ /* 0x000fe200088f1409 */
[----:B------:R-:W-:Y:S01]  /*02d0*/  IMAD.SHL.U32 R8, R10, 0x10, RZ ;  /* 0x000000100a087824 */ /* 0x000fe200078e00ff */
[C---:B------:R-:W-:Y:S01]  /*02e0*/  SHF.L.U64.HI R5, R7.reuse, 0x4, R16 ;  /* 0x0000000407057819 */ /* 0x040fe20000010210 */
[----:B------:R-:W-:Y:S01]  /*02f0*/  IMAD.SHL.U32 R16, R7, 0x10, RZ ;  /* 0x0000001007107824 */ /* 0x000fe200078e00ff */
[----:B------:R-:W-:Y:S02]  /*0300*/  IADD3 R19, P0, R19, R14, RZ ;  /* 0x0000000e13137210 */ /* 0x000fe40007f1e0ff */
[----:B------:R-:W-:-:S02]  /*0310*/  IADD3 R7, P2, R6, R13, RZ ;  /* 0x0000000d06077210 */ /* 0x000fc40007f5e0ff */
[----:B------:R-:W-:Y:S02]  /*0320*/  SHF.L.U64.HI R17, R10, 0x4, R17 ;  /* 0x000000040a117819 */ /* 0x000fe40000010211 */
[----:B------:R-:W-:Y:S02]  /*0330*/  LEA.HI R11, R11, R0, RZ, 0x6 ;  /* 0x000000000b0b7211 */ /* 0x000fe400078f30ff */
[----:B------:R-:W-:Y:S02]  /*0340*/  IADD3 R12, P4, R8, R19, RZ ;  /* 0x00000013080c7210 */ /* 0x000fe40007f9e0ff */
[----:B------:R-:W-:Y:S02]  /*0350*/  IADD3 R10, P3, R7, R16, RZ ;  /* 0x00000010070a7210 */ /* 0x000fe40007f7e0ff */
[----:B------:R-:W-:Y:S01]  /*0360*/  IADD3 R8, P5, R8, R7, RZ ;  /* 0x0000000708087210 */ /* 0x000fe20007fbe0ff */
[----:B------:R-:W-:Y:S01]  /*0370*/  IMAD.X R20, RZ, RZ, R4, P0 ;  /* 0x000000ffff147224 */ /* 0x000fe200000e0604 */
[----:B------:R-:W0:Y:S01]  /*0380*/  LDC.64 R6, c[0x0][0x230] ;  /* 0x00008c00ff067b82 */ /* 0x000e220000000a00 */
[----:B------:R-:W-:Y:S01]  /*0390*/  IADD3 R14, P1, R16, R19, RZ ;  /* 0x00000013100e7210 */ /* 0x000fe20007f3e0ff */
[----:B------:R-:W-:Y:S01]  /*03a0*/  IMAD.X R4, RZ, RZ, R9, P2 ;  /* 0x000000ffff047224 */ /* 0x000fe200010e0609 */
[----:B------:R-:W-:Y:S01]  /*03b0*/  SHF.R.S32.HI R16, RZ, 0x6, R11 ;  /* 0x00000006ff107819 */ /* 0x000fe2000001140b */
[----:B------:R-:W-:-:S02]  /*03c0*/  IMAD.X R13, R17, 0x1, R20, P4 ;  /* 0x00000001110d7824 */ /* 0x000fc400020e0614 */
[----:B------:R-:W-:Y:S01]  /*03d0*/  IMAD.X R15, R5, 0x1, R20, P1 ;  /* 0x00000001050f7824 */ /* 0x000fe200008e0614 */
[----:B------:R-:W-:Y:S01]  /*03e0*/  LEA.HI R18, R16, R16, RZ, 0x6 ;  /* 0x0000001010127211 */ /* 0x000fe200078f30ff */
[----:B------:R-:W-:Y:S02]  /*03f0*/  IMAD.X R11, R4, 0x1, R5, P3 ;  /* 0x00000001040b7824 */ /* 0x000fe400018e0605 */
[----:B------:R-:W-:Y:S02]  /*0400*/  IMAD.X R9, R17, 0x1, R4, P5 ;  /* 0x0000000111097824 */ /* 0x000fe400028e0604 */
[----:B------:R-:W-:Y:S01]  /*0410*/  IMAD.SHL.U32 R19, R16, 0x10, RZ ;  /* 0x0000001010137824 */ /* 0x000fe200078e00ff */
[----:B------:R-:W1:Y:S01]  /*0420*/  LDC.64 R4, c[0x0][0x240] ;  /* 0x00009000ff047b82 */ /* 0x000e620000000a00 */
[----:B------:R-:W-:Y:S02]  /*0430*/  LOP3.LUT R17, R18, 0xffffffc0, RZ, 0xc0, !PT ;  /* 0xffffffc012117812 */ /* 0x000fe400078ec0ff */
[----:B------:R-:W-:-:S04]  /*0440*/  IMAD.WIDE R14, R19, 0x4, R14 ;  /* 0x00000004130e7825 */ /* 0x000fc800078e020e */
[C---:B------:R-:W-:Y:S02]  /*0450*/  IMAD.WIDE R12, R19.reuse, 0x4, R12 ;  /* 0x00000004130c7825 */ /* 0x040fe400078e020c */
[----:B------:R-:W2:Y:S02]  /*0460*/  LDG.E.EL R14, desc[UR4][R14.64] ;  /* 0x000000040e0e7981 */ /* 0x000ea4000c2e1900 */
[C---:B------:R-:W-:Y:S02]  /*0470*/  IMAD.WIDE R10, R19.reuse, 0x4, R10 ;  /* 0x00000004130a7825 */ /* 0x040fe400078e020a */
[----:B------:R-:W3:Y:S02]  /*0480*/  LDG.E.EL R12, desc[UR4][R12.64] ;  /* 0x000000040c0c7981 */ /* 0x000ee4000c2e1900 */
[----:B------:R-:W-:Y:S02]  /*0490*/  IMAD.WIDE R8, R19, 0x4, R8 ;  /* 0x0000000413087825 */ /* 0x000fe400078e0208 */
[----:B------:R-:W4:Y:S02]  /*04a0*/  LDG.E.EL R10, desc[UR4][R10.64] ;  /* 0x000000040a0a7981 */ /* 0x000f24000c2e1900 */
[----:B------:R-:W-:-:S02]  /*04b0*/  IMAD.IADD R19, R16, 0x1, -R17 ;  /* 0x0000000110137824 */ /* 0x000fc400078e0a11 */
[----:B------:R-:W5:Y:S01]  /*04c0*/  LDC.64 R16, c[0x0][0x250] ;  /* 0x00009400ff107b82 */ /* 0x000f620000000a00 */
[----:B------:R-:W4:Y:S01]  /*04d0*/  LDG.E.EL R8, desc[UR4][R8.64] ;  /* 0x0000000408087981 */ /* 0x000f22000c2e1900 */
[----:B0-----:R-:W-:-:S04]  /*04e0*/  IMAD.WIDE R6, R19, 0x4, R6 ;  /* 0x0000000413067825 */ /* 0x001fc800078e0206 */
[----:B-1----:R-:W-:Y:S02]  /*04f0*/  IMAD.WIDE R4, R3, 0x4, R4 ;  /* 0x0000000403047825 */ /* 0x002fe400078e0204 */
[----:B------:R-:W4:Y:S04]  /*0500*/  LDG.E.EL R7, desc[UR4][R6.64] ;  /* 0x0000000406077981 */ /* 0x000f28000c2e1900 */
[----:B------:R-:W4:Y:S01]  /*0510*/  LDG.E.EL R5, desc[UR4][R4.64] ;  /* 0x0000000404057981 */ /* 0x000f22000c2e1900 */
[----:B-----5:R-:W-:Y:S02]  /*0520*/  IMAD.WIDE R16, R2, 0x4, R16 ;  /* 0x0000000402107825 */ /* 0x020fe400078e0210 */
[----:B------:R-:W0:Y:S04]  /*0530*/  LDC.64 R2, c[0x0][0x210] ;  /* 0x00008400ff027b82 */ /* 0x000e280000000a00 */
[----:B------:R-:W5:Y:S01]  /*0540*/  LDG.E.EL R16, desc[UR4][R16.64] ;  /* 0x0000000410107981 */ /* 0x000f62000c2e1900 */
[----:B0-----:R-:W-:Y:S01]  /*0550*/  IMAD.WIDE R2, R0, 0x4, R2 ;  /* 0x0000000400027825 */ /* 0x001fe200078e0202 */
[----:B--2---:R-:W-:-:S02]  /*0560*/  FSETP.GT.AND P1, PT, R14, RZ, PT ;  /* 0x000000ff0e00720b */ /* 0x004fc40003f24000 */
[----:B---3--:R-:W-:Y:S02]  /*0570*/  FSETP.GT.AND P0, PT, R12, RZ, PT ;  /* 0x000000ff0c00720b */ /* 0x008fe40003f04000 */
[----:B----4-:R-:W-:Y:S02]  /*0580*/  FSETP.GT.AND P3, PT, R10, RZ, PT ;  /* 0x000000ff0a00720b */ /* 0x010fe40003f64000 */
[----:B------:R-:W-:-:S09]  /*0590*/  FSETP.GT.AND P2, PT, R8, RZ, PT ;  /* 0x000000ff0800720b */ /* 0x000fd20003f44000 */
[C---:B------:R-:W-:Y:S01]  /*05a0*/  @!P0 FMUL R12, R7.reuse, R12 ;  /* 0x0000000c070c8220 */ /* 0x040fe20000400000 */
[C---:B------:R-:W-:Y:S01]  /*05b0*/  @!P1 FMUL R14, R7.reuse, R14 ;  /* 0x0000000e070e9220 */ /* 0x040fe20000400000 */
[C---:B------:R-:W-:Y:S02]  /*05c0*/  @!P3 FMUL R10, R7.reuse, R10 ;  /* 0x0000000a070ab220 */ /* 0x040fe40000400000 */
[----:B------:R-:W-:Y:S02]  /*05d0*/  @!P2 FMUL R8, R7, R8 ;  /* 0x000000080708a220 */ /* 0x000fe40000400000 */
[----:B------:R-:W-:Y:S02]  /*05e0*/  FADD R10, -R14, R10 ;  /* 0x0000000a0e0a7221 */ /* 0x000fe40000000100 */
[----:B------:R-:W-:Y:S02]  /*05f0*/  FADD R7, -R12, R8 ;  /* 0x000000080c077221 */ /* 0x000fe40000000100 */
[----:B------:R-:W-:-:S02]  /*0600*/  FFMA R9, R5, R10, R14 ;  /* 0x0000000a05097223 */ /* 0x000fc4000000000e */
[----:B------:R-:W-:-:S04]  /*0610*/  FFMA R12, R5, R7, R12 ;  /* 0x00000007050c7223 */ /* 0x000fc8000000000c */
[----:B------:R-:W-:-:S04]  /*0620*/  FADD R12, -R9, R12 ;  /* 0x0000000c090c7221 */ /* 0x000fc80000000100 */
[----:B-----5:R-:W-:-:S05]  /*0630*/  FFMA R9, R16, R12, R9 ;  /* 0x0000000c10097223 */ /* 0x020fca0000000009 */
[----:B------:R-:W-:Y:S01]  /*0640*/  STG.E desc[UR4][R2.64], R9 ;  /* 0x0000000902007986 */ /* 0x000fe2000c101904 */
[----:B------:R-:W-:Y:S05]  /*0650*/  EXIT ;  /* 0x000000000000794d */ /* 0x000fea0003800000 */
.L_x_0:
[----:B------:R-:W-:-:S00]  /*0660*/  BRA `(.L_x_0) ;  /* 0xfffffffc00fc7947 */ /* 0x000fc0000383ffff */
[----:B------:R-:W-:-:S00]  /*0670*/  NOP ;  /* 0x0000000000007918 */ /* 0x000fc00000000000 */
        /* <DEDUP_REMOVED lines=8> */
.L_x_1:


//--------------------- .nv.constant0.triton_poi_fused__prelu_kernel__unsafe_index_add_mul_sub_49 --------------------------
	.section	.nv.constant0.triton_poi_fused__prelu_kernel__unsafe_index_add_mul_sub_49,"a",@progbits
	.sectionflags	@""
	.align	4
.nv.constant0.triton_poi_fused__prelu_kernel__unsafe_index_add_mul_sub_49:
	.zero		604
